//
// Generated by NVIDIA NVVM Compiler
//
// Compiler Build ID: CL-36424714
// Cuda compilation tools, release 13.0, V13.0.88
// Based on NVVM 20.0.0
//

.version 9.0
.target sm_100
.address_size 64

	// .globl	_Z4racePi
// _ZZ4racePiE18my_shared_variable has been demoted

.visible .entry _Z4racePi(
	.param .u64 .ptr .align 1 _Z4racePi_param_0
)
{
	.reg .b32 	%r<3>;
	.reg .b64 	%rd<5>;
	// demoted variable
	.shared .align 4 .u32 _ZZ4racePiE18my_shared_variable;
	ld.param.u64 	%rd1, [_Z4racePi_param_0];
	cvta.to.global.u64 	%rd2, %rd1;
	mov.u32 	%r1, %tid.x;
	st.shared.u32 	[_ZZ4racePiE18my_shared_variable], %r1;
	bar.sync 	0;
	ld.shared.u32 	%r2, [_ZZ4racePiE18my_shared_variable];
	mul.wide.u32 	%rd3, %r1, 4;
	add.s64 	%rd4, %rd2, %rd3;
	st.global.u32 	[%rd4], %r2;
	ret;

}


// ===== COMPILED SASS (sm_100) =====

	.target	sm_100

	.elftype	@"ET_EXEC"


//--------------------- .note.nv.tkinfo           --------------------------
	.section	.note.nv.tkinfo,"",@"SHT_NOTE"
	.sectionflags	@"SHF_NOTE_NV_TKINFO"
	.tkinfo
        /*0018*/ 	.word	0x00000002
        /*0030*/ 	.string	""
        /*0030*/ 	.string	"ptxas"
        /*0030*/ 	.string	"Cuda compilation tools, release 13.0, V13.0.88"
        /*0030*/ 	.string	"Build cuda_13.0.r13.0/compiler.36424714_0"
        /*0030*/ 	.string	"-arch sm_100 -m 64 "



//--------------------- .note.nv.cuinfo           --------------------------
	.section	.note.nv.cuinfo,"",@"SHT_NOTE"
	.sectionflags	@"SHF_NOTE_NV_CUINFO"
        /*0018*/ 	.short	0x0002
        /*001a*/ 	.short	0x0064
        /*001c*/ 	.short	0x0082
	.zero		2


//--------------------- .nv.info                  --------------------------
	.section	.nv.info,"",@"SHT_CUDA_INFO"
	.align	4


	//----- nvinfo : EIATTR_REGCOUNT
	.align		4
        /*0000*/ 	.byte	0x04, 0x2f
        /*0002*/ 	.short	(.L_1 - .L_0)
	.align		4
.L_0:
        /*0004*/ 	.word	index@(_Z4racePi)
        /*0008*/ 	.word	0x0000000a


	//----- nvinfo : EIATTR_FRAME_SIZE
	.align		4
.L_1:
        /*000c*/ 	.byte	0x04, 0x11
        /*000e*/ 	.short	(.L_3 - .L_2)
	.align		4
.L_2:
        /*0010*/ 	.word	index@(_Z4racePi)
        /*0014*/ 	.word	0x00000000


	//----- nvinfo : EIATTR_MIN_STACK_SIZE
	.align		4
.L_3:
        /*0018*/ 	.byte	0x04, 0x12
        /*001a*/ 	.short	(.L_5 - .L_4)
	.align		4
.L_4:
        /*001c*/ 	.word	index@(_Z4racePi)
        /*0020*/ 	.word	0x00000000
.L_5:


//--------------------- .nv.compat                --------------------------
	.section	.nv.compat,"",@"SHT_CUDA_COMPAT_INFO"
	.align	4
        /*0000*/ 	.byte	0x02, 0x09, 0x00, 0x00, 0x02, 0x02, 0x01, 0x00, 0x02, 0x05, 0x05, 0x00, 0x03, 0x07, 0x01, 0x01
        /*0010*/ 	.byte	0x02, 0x03, 0x00, 0x00, 0x02, 0x06, 0x01, 0x00, 0x04, 0x0b, 0x08, 0x00, 0x09, 0x00, 0x00, 0x00
        /*0020*/ 	.byte	0x00, 0x00, 0x00, 0x00


//--------------------- .nv.info._Z4racePi        --------------------------
	.section	.nv.info._Z4racePi,"",@"SHT_CUDA_INFO"
	.sectionflags	@""
	.align	4


	//----- nvinfo : EIATTR_CUDA_API_VERSION
	.align		4
        /*0000*/ 	.byte	0x04, 0x37
        /*0002*/ 	.short	(.L_7 - .L_6)
.L_6:
        /*0004*/ 	.word	0x00000082


	//----- nvinfo : EIATTR_KPARAM_INFO
	.align		4
.L_7:
        /*0008*/ 	.byte	0x04, 0x17
        /*000a*/ 	.short	(.L_9 - .L_8)
.L_8:
        /*000c*/ 	.word	0x00000000
        /*0010*/ 	.short	0x0000
        /*0012*/ 	.short	0x0000
        /*0014*/ 	.byte	0x00, 0xf5, 0x21, 0x00


	//----- nvinfo : EIATTR_SPARSE_MMA_MASK
	.align		4
.L_9:
        /*0018*/ 	.byte	0x03, 0x50
        /*001a*/ 	.short	0x0000


	//----- nvinfo : EIATTR_MAXREG_COUNT
	.align		4
        /*001c*/ 	.byte	0x03, 0x1b
        /*001e*/ 	.short	0x00ff


	//----- nvinfo : EIATTR_NUM_BARRIERS
	.align		4
        /*0020*/ 	.byte	0x02, 0x4c
        /*0022*/ 	.byte	0x01
	.zero		1


	//----- nvinfo : EIATTR_MERCURY_ISA_VERSION
	.align		4
        /*0024*/ 	.byte	0x03, 0x5f
        /*0026*/ 	.short	0x0101


	//----- nvinfo : EIATTR_VRC_CTA_INIT_COUNT
	.align		4
        /*0028*/ 	.byte	0x02, 0x4a
	.zero		1
	.zero		1


	//----- nvinfo : EIATTR_EXIT_INSTR_OFFSETS
	.align		4
        /*002c*/ 	.byte	0x04, 0x1c
        /*002e*/ 	.short	(.L_11 - .L_10)


	//   ....[0]....
.L_10:
        /*0030*/ 	.word	0x000000c0


	//----- nvinfo : EIATTR_CBANK_PARAM_SIZE
	.align		4
.L_11:
        /*0034*/ 	.byte	0x03, 0x19
        /*0036*/ 	.short	0x0008


	//----- nvinfo : EIATTR_PARAM_CBANK
	.align		4
        /*0038*/ 	.byte	0x04, 0x0a
        /*003a*/ 	.short	(.L_13 - .L_12)
	.align		4
.L_12:
        /*003c*/ 	.word	index@(.nv.constant0._Z4racePi)
        /*0040*/ 	.short	0x0380
        /*0042*/ 	.short	0x0008


	//----- nvinfo : EIATTR_SW_WAR
	.align		4
.L_13:
        /*0044*/ 	.byte	0x04, 0x36
        /*0046*/ 	.short	(.L_15 - .L_14)
.L_14:
        /*0048*/ 	.word	0x00000008
.L_15:


//--------------------- .nv.callgraph             --------------------------
	.section	.nv.callgraph,"",@"SHT_CUDA_CALLGRAPH"
	.align	4
	.sectionentsize	8
	.align		4
        /*0000*/ 	.word	0x00000000
	.align		4
        /*0004*/ 	.word	0xffffffff
	.align		4
        /*0008*/ 	.word	0x00000000
	.align		4
        /*000c*/ 	.word	0xfffffffe
	.align		4
        /*0010*/ 	.word	0x00000000
	.align		4
        /*0014*/ 	.word	0xfffffffd
	.align		4
        /*0018*/ 	.word	0x00000000
	.align		4
        /*001c*/ 	.word	0xfffffffc


//--------------------- .text._Z4racePi           --------------------------
	.section	.text._Z4racePi,"ax",@progbits
	.align	128
        .global         _Z4racePi
        .type           _Z4racePi,@function
        .size           _Z4racePi,(.L_x_1 - _Z4racePi)
        .other          _Z4racePi,@"STO_CUDA_ENTRY STV_DEFAULT"
_Z4racePi:
.text._Z4racePi:
[----:B------:R-:W-:Y:S08]  /*0000*/  LDC R1, c[0x0][0x37c] ;  /* 0x0000df00ff017b82 */ /* 0x000ff00000000800 */
[----:B------:R-:W0:Y:S01]  /*0010*/  S2UR UR5, SR_CgaCtaId ;  /* 0x00000000000579c3 */ /* 0x000e220000008800 */
[----:B------:R-:W1:Y:S01]  /*0020*/  S2R R7, SR_TID.X ;  /* 0x0000000000077919 */ /* 0x000e620000002100 */
[----:B------:R-:W-:-:S06]  /*0030*/  UMOV UR4, 0x400 ;  /* 0x0000040000047882 */ /* 0x000fcc0000000000 */
[----:B------:R-:W2:Y:S01]  /*0040*/  LDC.64 R2, c[0x0][0x380] ;  /* 0x0000e000ff027b82 */ /* 0x000ea20000000a00 */
[----:B0-----:R-:W-:-:S09]  /*0050*/  ULEA UR4, UR5, UR4, 0x18 ;  /* 0x0000000405047291 */ /* 0x001fd2000f8ec0ff */
[----:B-1----:R-:W-:Y:S01]  /*0060*/  STS [UR4], R7 ;  /* 0x00000007ff007988 */ /* 0x002fe20008000804 */
[----:B--2---:R-:W-:Y:S01]  /*0070*/  IMAD.WIDE.U32 R2, R7, 0x4, R2 ;  /* 0x0000000407027825 */ /* 0x004fe200078e0002 */
[----:B------:R-:W-:Y:S06]  /*0080*/  BAR.SYNC.DEFER_BLOCKING 0x0 ;  /* 0x0000000000007b1d */ /* 0x000fec0000010000 */
[----:B------:R-:W0:Y:S01]  /*0090*/  LDS R5, [UR4] ;  /* 0x00000004ff057984 */ /* 0x000e220008000800 */
[----:B------:R-:W0:Y:S03]  /*00a0*/  LDCU.64 UR4, c[0x0][0x358] ;  /* 0x00006b00ff0477ac */ /* 0x000e260008000a00 */
[----:B0-----:R-:W-:Y:S01]  /*00b0*/  STG.E desc[UR4][R2.64], R5 ;  /* 0x0000000502007986 */ /* 0x001fe2000c101904 */
[----:B------:R-:W-:Y:S05]  /*00c0*/  EXIT ;  /* 0x000000000000794d */ /* 0x000fea0003800000 */
.L_x_0:
[----:B------:R-:W-:-:S00]  /*00d0*/  BRA `(.L_x_0) ;  /* 0xfffffffc00fc7947 */ /* 0x000fc0000383ffff */
[----:B------:R-:W-:-:S00]  /*00e0*/  NOP ;  /* 0x0000000000007918 */ /* 0x000fc00000000000 */
        /* <DEDUP_REMOVED lines=9> */
.L_x_1:


//--------------------- .nv.shared._Z4racePi      --------------------------
	.section	.nv.shared._Z4racePi,"aw",@nobits
	.sectionflags	@""
	.align	4
.nv.shared._Z4racePi:
	.zero		1028


//--------------------- .nv.shared.reserved.0     --------------------------
	.section	.nv.shared.reserved.0,"aw",@nobits
	.weak		__nv_reservedSMEM_offset_0_alias
	.size		__nv_reservedSMEM_offset_0_alias, 0, 64
	.other		__nv_reservedSMEM_offset_0_alias,@"STO_CUDA_RESERVED_SHARED STV_DEFAULT"
__nv_reservedSMEM_offset_0_alias:
	.zero		0
	.zero		64


//--------------------- .nv.constant0._Z4racePi   --------------------------
	.section	.nv.constant0._Z4racePi,"a",@progbits
	.sectionflags	@""
	.align	4
.nv.constant0._Z4racePi:
	.zero		904


//--------------------- SYMBOLS --------------------------

	.type		.nv.reservedSmem.offset0,@object
	.size		.nv.reservedSmem.offset0,0x4
	.type		.nv.reservedSmem.cap,@object
	.size		.nv.reservedSmem.cap,0x4
